	.headerflags	@"EF_CUDA_TEXMODE_UNIFIED EF_CUDA_64BIT_ADDRESS EF_CUDA_ACCELERATORS EF_CUDA_SM90 EF_CUDA_VIRTUAL_SM(EF_CUDA_SM90)"
	.elftype	@"ET_EXEC"


//--------------------- .nv.info                  --------------------------
	.section	.nv.info,"",@"SHT_CUDA_INFO"
	.align	4


	//----- nvinfo : EIATTR_REGCOUNT
	.align		4
        /*0000*/ 	.byte	0x04, 0x2f
        /*0002*/ 	.short	(.L_3 - .L_2)
	.align		4
.L_2:
        /*0004*/ 	.word	index@(triton_poi_fused_add_sqrt_var_mean_4)
        /*0008*/ 	.word	0x00000012


	//----- nvinfo : EIATTR_MIN_STACK_SIZE
	.align		4
.L_3:
        /*000c*/ 	.byte	0x04, 0x12
        /*000e*/ 	.short	(.L_5 - .L_4)
	.align		4
.L_4:
        /*0010*/ 	.word	index@(triton_poi_fused_add_sqrt_var_mean_4)
        /*0014*/ 	.word	0x00000000


	//----- nvinfo : EIATTR_FRAME_SIZE
	.align		4
.L_5:
        /*0018*/ 	.byte	0x04, 0x11
        /*001a*/ 	.short	(.L_7 - .L_6)
	.align		4
.L_6:
        /*001c*/ 	.word	index@(triton_poi_fused_add_sqrt_var_mean_4)
        /*0020*/ 	.word	0x00000000


	//----- nvinfo : EIATTR_MIN_STACK_SIZE
	.align		4
.L_7:
        /*0024*/ 	.byte	0x04, 0x12
        /*0026*/ 	.short	(.L_9 - .L_8)
	.align		4
.L_8:
        /*0028*/ 	.word	index@(triton_poi_fused_add_sqrt_var_mean_4)
        /*002c*/ 	.word	0x00000000
.L_9:


//--------------------- .nv.info.triton_poi_fused_add_sqrt_var_mean_4 --------------------------
	.section	.nv.info.triton_poi_fused_add_sqrt_var_mean_4,"",@"SHT_CUDA_INFO"
	.sectionflags	@""
	.align	4


	//----- nvinfo : EIATTR_CUDA_API_VERSION
	.align		4
        /*0000*/ 	.byte	0x04, 0x37
        /*0002*/ 	.short	(.L_11 - .L_10)
.L_10:
        /*0004*/ 	.word	0x0000007c


	//----- nvinfo : EIATTR_KPARAM_INFO
	.align		4
.L_11:
        /*0008*/ 	.byte	0x04, 0x17
        /*000a*/ 	.short	(.L_13 - .L_12)
.L_12:
        /*000c*/ 	.word	0x00000000
        /*0010*/ 	.short	0x0003
        /*0012*/ 	.short	0x0018
        /*0014*/ 	.byte	0x00, 0xf0, 0x11, 0x00


	//----- nvinfo : EIATTR_KPARAM_INFO
	.align		4
.L_13:
        /*0018*/ 	.byte	0x04, 0x17
        /*001a*/ 	.short	(.L_15 - .L_14)
.L_14:
        /*001c*/ 	.word	0x00000000
        /*0020*/ 	.short	0x0002
        /*0022*/ 	.short	0x0010
        /*0024*/ 	.byte	0x00, 0xf4, 0x21, 0x00


	//----- nvinfo : EIATTR_KPARAM_INFO
	.align		4
.L_15:
        /*0028*/ 	.byte	0x04, 0x17
        /*002a*/ 	.short	(.L_17 - .L_16)
.L_16:
        /*002c*/ 	.word	0x00000000
        /*0030*/ 	.short	0x0001
        /*0032*/ 	.short	0x0008
        /*0034*/ 	.byte	0x00, 0xf4, 0x21, 0x00


	//----- nvinfo : EIATTR_KPARAM_INFO
	.align		4
.L_17:
        /*0038*/ 	.byte	0x04, 0x17
        /*003a*/ 	.short	(.L_19 - .L_18)
.L_18:
        /*003c*/ 	.word	0x00000000
        /*0040*/ 	.short	0x0000
        /*0042*/ 	.short	0x0000
        /*0044*/ 	.byte	0x00, 0xf4, 0x21, 0x00


	//----- nvinfo : EIATTR_SPARSE_MMA_MASK
	.align		4
.L_19:
        /*0048*/ 	.byte	0x03, 0x50
        /*004a*/ 	.short	0x0000


	//----- nvinfo : EIATTR_MAXREG_COUNT
	.align		4
        /*004c*/ 	.byte	0x03, 0x1b
        /*004e*/ 	.short	0x00ff


	//----- nvinfo : EIATTR_EXIT_INSTR_OFFSETS
	.align		4
        /*0050*/ 	.byte	0x04, 0x1c
        /*0052*/ 	.short	(.L_21 - .L_20)


	//   ....[0]....
.L_20:
        /*0054*/ 	.word	0x000002a0


	//   ....[1]....
        /*0058*/ 	.word	0x000002e0


	//----- nvinfo : EIATTR_REQNTID
	.align		4
.L_21:
        /*005c*/ 	.byte	0x04, 0x10
        /*005e*/ 	.short	(.L_23 - .L_22)
.L_22:
        /*0060*/ 	.word	0x00000020
        /*0064*/ 	.word	0x00000001
        /*0068*/ 	.word	0x00000001


	//----- nvinfo : EIATTR_CBANK_PARAM_SIZE
	.align		4
.L_23:
        /*006c*/ 	.byte	0x03, 0x19
        /*006e*/ 	.short	0x001c


	//----- nvinfo : EIATTR_PARAM_CBANK
	.align		4
        /*0070*/ 	.byte	0x04, 0x0a
        /*0072*/ 	.short	(.L_25 - .L_24)
	.align		4
.L_24:
        /*0074*/ 	.word	index@(.nv.constant0.triton_poi_fused_add_sqrt_var_mean_4)
        /*0078*/ 	.short	0x0210
        /*007a*/ 	.short	0x001c


	//----- nvinfo : EIATTR_SW_WAR
	.align		4
.L_25:
        /*007c*/ 	.byte	0x04, 0x36
        /*007e*/ 	.short	(.L_27 - .L_26)
.L_26:
        /*0080*/ 	.word	0x00000008
.L_27:


//--------------------- .nv.callgraph             --------------------------
	.section	.nv.callgraph,"",@"SHT_CUDA_CALLGRAPH"
	.align	4
	.sectionentsize	8
	.align		4
        /*0000*/ 	.word	0x00000000
	.align		4
        /*0004*/ 	.word	0xffffffff
	.align		4
        /*0008*/ 	.word	0x00000000
	.align		4
        /*000c*/ 	.word	0xfffffffe
	.align		4
        /*0010*/ 	.word	0x00000000
	.align		4
        /*0014*/ 	.word	0xfffffffd
	.align		4
        /*0018*/ 	.word	0x00000000
	.align		4
        /*001c*/ 	.word	0xfffffffc


//--------------------- .nv.constant4             --------------------------
	.section	.nv.constant4,"a",@progbits
	.align	8
	.align		8
.nv.constant4:
        /*0000*/ 	.dword	_$_str
	.align		8
        /*0008*/ 	.dword	_$_str_$_2


//--------------------- .text.triton_poi_fused_add_sqrt_var_mean_4 --------------------------
	.section	.text.triton_poi_fused_add_sqrt_var_mean_4,"ax",@progbits
	.align	128
        .global         triton_poi_fused_add_sqrt_var_mean_4
        .type           triton_poi_fused_add_sqrt_var_mean_4,@function
        .size           triton_poi_fused_add_sqrt_var_mean_4,(.L_x_1 - triton_poi_fused_add_sqrt_var_mean_4)
        .other          triton_poi_fused_add_sqrt_var_mean_4,@"STO_CUDA_ENTRY STV_DEFAULT"
triton_poi_fused_add_sqrt_var_mean_4:
.text.triton_poi_fused_add_sqrt_var_mean_4:
[----:B------:R-:W0:Y:S02]  /*0000*/  LDC R1, c[0x0][0x28] ;  /* 0x00000a00ff017b82 */ /* 0x000e240000000800 */
[----:B------:R-:W1:Y:S01]  /*0010*/  S2R R14, SR_TID.X ;  /* 0x00000000000e7919 */ /* 0x000e620000002100 */
[----:B------:R-:W2:Y:S01]  /*0020*/  LDC.64 R8, c[0x0][0x210] ;  /* 0x00008400ff087b82 */ /* 0x000ea20000000a00 */
[----:B------:R-:W-:Y:S01]  /*0030*/  CS2R R12, SRZ ;  /* 0x00000000000c7805 */ /* 0x000fe2000001ff00 */
[----:B------:R-:W-:Y:S01]  /*0040*/  ULDC.64 UR4, c[0x0][0x208] ;  /* 0x0000820000047ab9 */ /* 0x000fe20000000a00 */
[----:B------:R-:W3:Y:S01]  /*0050*/  S2R R11, SR_CTAID.X ;  /* 0x00000000000b7919 */ /* 0x000ee20000002500 */
[----:B------:R-:W-:Y:S02]  /*0060*/  MOV R10, RZ ;  /* 0x000000ff000a7202 */ /* 0x000fe40000000f00 */
[----:B-1----:R-:W-:-:S04]  /*0070*/  LOP3.LUT R0, R14, 0x3, RZ, 0xc0, !PT ;  /* 0x000000030e007812 */ /* 0x002fc800078ec0ff */
[----:B---3--:R-:W-:Y:S01]  /*0080*/  LEA R11, R11, R0, 0x2 ;  /* 0x000000000b0b7211 */ /* 0x008fe200078e10ff */
[----:B------:R-:W-:-:S03]  /*0090*/  HFMA2.MMA R0, -RZ, RZ, 0, 0 ;  /* 0x00000000ff007435 */ /* 0x000fc600000001ff */
[C---:B------:R-:W-:Y:S01]  /*00a0*/  ISETP.GE.AND P0, PT, R11.reuse, 0x4, PT ;  /* 0x000000040b00780c */ /* 0x040fe20003f06270 */
[----:B--2---:R-:W-:Y:S01]  /*00b0*/  IMAD.WIDE R2, R11, 0x4, R8 ;  /* 0x000000040b027825 */ /* 0x004fe200078e0208 */
[----:B------:R-:W-:Y:S02]  /*00c0*/  IADD3 R5, R11, 0x4, RZ ;  /* 0x000000040b057810 */ /* 0x000fe40007ffe0ff */
[----:B------:R-:W-:-:S03]  /*00d0*/  IADD3 R7, R11, 0x8, RZ ;  /* 0x000000080b077810 */ /* 0x000fc60007ffe0ff */
[----:B------:R-:W-:Y:S01]  /*00e0*/  IMAD.WIDE R4, R5, 0x4, R8 ;  /* 0x0000000405047825 */ /* 0x000fe200078e0208 */
[----:B------:R-:W-:-:S03]  /*00f0*/  IADD3 R15, R11, 0xc, RZ ;  /* 0x0000000c0b0f7810 */ /* 0x000fc60007ffe0ff */
[--C-:B------:R-:W-:Y:S02]  /*0100*/  IMAD.WIDE R6, R7, 0x4, R8.reuse ;  /* 0x0000000407067825 */ /* 0x100fe400078e0208 */
[----:B------:R1:W2:Y:S04]  /*0110*/  @!P0 LDG.E R0, desc[UR4][R2.64] ;  /* 0x0000000402008981 */ /* 0x0002a8000c1e1900 */
[----:B------:R3:W2:Y:S01]  /*0120*/  @!P0 LDG.E R13, desc[UR4][R4.64] ;  /* 0x00000004040d8981 */ /* 0x0006a2000c1e1900 */
[----:B------:R-:W-:-:S03]  /*0130*/  IMAD.WIDE R8, R15, 0x4, R8 ;  /* 0x000000040f087825 */ /* 0x000fc600078e0208 */
[----:B------:R-:W4:Y:S01]  /*0140*/  @!P0 LDG.E R10, desc[UR4][R6.64] ;  /* 0x00000004060a8981 */ /* 0x000f22000c1e1900 */
[----:B-1----:R-:W1:Y:S03]  /*0150*/  LDC.64 R2, c[0x0][0x218] ;  /* 0x00008600ff027b82 */ /* 0x002e660000000a00 */
[----:B------:R-:W5:Y:S01]  /*0160*/  @!P0 LDG.E R12, desc[UR4][R8.64] ;  /* 0x00000004080c8981 */ /* 0x000f62000c1e1900 */
[----:B------:R-:W-:-:S04]  /*0170*/  LOP3.LUT P0, RZ, R14, 0x1c, RZ, 0xc0, !PT ;  /* 0x0000001c0eff7812 */ /* 0x000fc8000780c0ff */
[C---:B------:R-:W-:Y:S01]  /*0180*/  ISETP.LT.AND P0, PT, R11.reuse, 0x4, !P0 ;  /* 0x000000040b00780c */ /* 0x040fe20004701270 */
[----:B---3--:R-:W3:Y:S01]  /*0190*/  LDC.64 R4, c[0x0][0x220] ;  /* 0x00008800ff047b82 */ /* 0x008ee20000000a00 */
[----:B-1----:R-:W-:-:S04]  /*01a0*/  IMAD.WIDE R2, R11, 0x4, R2 ;  /* 0x000000040b027825 */ /* 0x002fc800078e0202 */
[----:B--2---:R-:W-:-:S04]  /*01b0*/  FADD R15, R13, R0 ;  /* 0x000000000d0f7221 */ /* 0x004fc80000000000 */
[----:B----4-:R-:W-:-:S04]  /*01c0*/  FADD R15, R15, R10 ;  /* 0x0000000a0f0f7221 */ /* 0x010fc80000000000 */
[----:B-----5:R-:W-:-:S04]  /*01d0*/  FADD R15, R15, R12 ;  /* 0x0000000c0f0f7221 */ /* 0x020fc80000000000 */
[----:B------:R-:W-:-:S04]  /*01e0*/  FMUL R15, R15, 0.25 ;  /* 0x3e8000000f0f7820 */ /* 0x000fc80000400000 */
[C---:B------:R-:W-:Y:S01]  /*01f0*/  FADD R13, -R15.reuse, R13 ;  /* 0x0000000d0f0d7221 */ /* 0x040fe20000000100 */
[C---:B------:R-:W-:Y:S01]  /*0200*/  FADD R0, -R15.reuse, R0 ;  /* 0x000000000f007221 */ /* 0x040fe20000000100 */
[C---:B------:R-:W-:Y:S01]  /*0210*/  FADD R10, -R15.reuse, R10 ;  /* 0x0000000a0f0a7221 */ /* 0x040fe20000000100 */
[----:B------:R-:W-:Y:S01]  /*0220*/  FADD R12, -R15, R12 ;  /* 0x0000000c0f0c7221 */ /* 0x000fe20000000100 */
[----:B------:R-:W-:Y:S01]  /*0230*/  FMUL R13, R13, R13 ;  /* 0x0000000d0d0d7220 */ /* 0x000fe20000400000 */
[----:B------:R3:W-:Y:S03]  /*0240*/  @P0 STG.E desc[UR4][R2.64], R15 ;  /* 0x0000000f02000986 */ /* 0x0007e6000c101904 */
[----:B------:R-:W-:Y:S01]  /*0250*/  FFMA R13, R0, R0, R13 ;  /* 0x00000000000d7223 */ /* 0x000fe2000000000d */
[----:B------:R-:W-:-:S03]  /*0260*/  HFMA2.MMA R0, -RZ, RZ, 1.625, 0 ;  /* 0x3e800000ff007435 */ /* 0x000fc600000001ff */
[----:B------:R-:W-:-:S04]  /*0270*/  FFMA R13, R10, R10, R13 ;  /* 0x0000000a0a0d7223 */ /* 0x000fc8000000000d */
[----:B------:R-:W-:-:S04]  /*0280*/  FFMA R13, R12, R12, R13 ;  /* 0x0000000c0c0d7223 */ /* 0x000fc8000000000d */
[----:B------:R-:W-:Y:S01]  /*0290*/  FFMA R13, R13, R0, 9.9999997473787516356e-06 ;  /* 0x3727c5ac0d0d7423 */ /* 0x000fe20000000000 */
[----:B---3--:R-:W-:Y:S06]  /*02a0*/  @!P0 EXIT ;  /* 0x000000000000894d */ /* 0x008fec0003800000 */
[----:B------:R-:W0:Y:S01]  /*02b0*/  MUFU.SQRT R13, R13 ;  /* 0x0000000d000d7308 */ /* 0x000e220000002000 */
[----:B------:R-:W-:-:S05]  /*02c0*/  IMAD.WIDE R2, R11, 0x4, R4 ;  /* 0x000000040b027825 */ /* 0x000fca00078e0204 */
[----:B0-----:R-:W-:Y:S01]  /*02d0*/  STG.E desc[UR4][R2.64], R13 ;  /* 0x0000000d02007986 */ /* 0x001fe2000c101904 */
[----:B------:R-:W-:Y:S05]  /*02e0*/  EXIT ;  /* 0x000000000000794d */ /* 0x000fea0003800000 */
.L_x_0:
[----:B------:R-:W-:-:S00]  /*02f0*/  BRA `(.L_x_0) ;  /* 0xfffffffc00fc7947 */ /* 0x000fc0000383ffff */
[----:B------:R-:W-:-:S00]  /*0300*/  NOP ;  /* 0x0000000000007918 */ /* 0x000fc00000000000 */
[----:B------:R-:W-:-:S00]  /*0310*/  NOP ;  /* 0x0000000000007918 */ /* 0x000fc00000000000 */
[----:B------:R-:W-:-:S00]  /*0320*/  NOP ;  /* 0x0000000000007918 */ /* 0x000fc00000000000 */
[----:B------:R-:W-:-:S00]  /*0330*/  NOP ;  /* 0x0000000000007918 */ /* 0x000fc00000000000 */
[----:B------:R-:W-:-:S00]  /*0340*/  NOP ;  /* 0x0000000000007918 */ /* 0x000fc00000000000 */
[----:B------:R-:W-:-:S00]  /*0350*/  NOP ;  /* 0x0000000000007918 */ /* 0x000fc00000000000 */
[----:B------:R-:W-:-:S00]  /*0360*/  NOP ;  /* 0x0000000000007918 */ /* 0x000fc00000000000 */
[----:B------:R-:W-:-:S00]  /*0370*/  NOP ;  /* 0x0000000000007918 */ /* 0x000fc00000000000 */
.L_x_1:


//--------------------- .nv.global.init           --------------------------
	.section	.nv.global.init,"aw",@progbits
.nv.global.init:
	.type		_$_str,@object
	.size		_$_str,(_$_str_$_2 - _$_str)
_$_str:
        /*0000*/ 	.byte	0x5f, 0x5f, 0x43, 0x55, 0x44, 0x41, 0x5f, 0x46, 0x54, 0x5a, 0x00
	.type		_$_str_$_2,@object
	.size		_$_str_$_2,(.L_1 - _$_str_$_2)
_$_str_$_2:
        /*000b*/ 	.byte	0x5f, 0x5f, 0x43, 0x55, 0x44, 0x41, 0x5f, 0x50, 0x52, 0x45, 0x43, 0x5f, 0x53, 0x51, 0x52, 0x54
        /*001b*/ 	.byte	0x00
.L_1:


//--------------------- .nv.constant0.triton_poi_fused_add_sqrt_var_mean_4 --------------------------
	.section	.nv.constant0.triton_poi_fused_add_sqrt_var_mean_4,"a",@progbits
	.sectionflags	@""
	.align	4
.nv.constant0.triton_poi_fused_add_sqrt_var_mean_4:
	.zero		556
